	.headerflags	@"EF_CUDA_TEXMODE_UNIFIED EF_CUDA_64BIT_ADDRESS EF_CUDA_ACCELERATORS EF_CUDA_SM90 EF_CUDA_VIRTUAL_SM(EF_CUDA_SM90)"
	.elftype	@"ET_EXEC"


//--------------------- .nv.info                  --------------------------
	.section	.nv.info,"",@"SHT_CUDA_INFO"
	.align	4


	//----- nvinfo : EIATTR_REGCOUNT
	.align		4
        /*0000*/ 	.byte	0x04, 0x2f
        /*0002*/ 	.short	(.L_3 - .L_2)
	.align		4
.L_2:
        /*0004*/ 	.word	index@(triton_poi_fused__native_batch_norm_legit_no_training_add_relu_10)
        /*0008*/ 	.word	0x00000015


	//----- nvinfo : EIATTR_MIN_STACK_SIZE
	.align		4
.L_3:
        /*000c*/ 	.byte	0x04, 0x12
        /*000e*/ 	.short	(.L_5 - .L_4)
	.align		4
.L_4:
        /*0010*/ 	.word	index@(triton_poi_fused__native_batch_norm_legit_no_training_add_relu_10)
        /*0014*/ 	.word	0x00000000


	//----- nvinfo : EIATTR_FRAME_SIZE
	.align		4
.L_5:
        /*0018*/ 	.byte	0x04, 0x11
        /*001a*/ 	.short	(.L_7 - .L_6)
	.align		4
.L_6:
        /*001c*/ 	.word	index@(triton_poi_fused__native_batch_norm_legit_no_training_add_relu_10)
        /*0020*/ 	.word	0x00000000


	//----- nvinfo : EIATTR_MIN_STACK_SIZE
	.align		4
.L_7:
        /*0024*/ 	.byte	0x04, 0x12
        /*0026*/ 	.short	(.L_9 - .L_8)
	.align		4
.L_8:
        /*0028*/ 	.word	index@(triton_poi_fused__native_batch_norm_legit_no_training_add_relu_10)
        /*002c*/ 	.word	0x00000000
.L_9:


//--------------------- .nv.info.triton_poi_fused__native_batch_norm_legit_no_training_add_relu_10 --------------------------
	.section	.nv.info.triton_poi_fused__native_batch_norm_legit_no_training_add_relu_10,"",@"SHT_CUDA_INFO"
	.sectionflags	@""
	.align	4


	//----- nvinfo : EIATTR_CUDA_API_VERSION
	.align		4
        /*0000*/ 	.byte	0x04, 0x37
        /*0002*/ 	.short	(.L_11 - .L_10)
.L_10:
        /*0004*/ 	.word	0x0000007c


	//----- nvinfo : EIATTR_KPARAM_INFO
	.align		4
.L_11:
        /*0008*/ 	.byte	0x04, 0x17
        /*000a*/ 	.short	(.L_13 - .L_12)
.L_12:
        /*000c*/ 	.word	0x00000000
        /*0010*/ 	.short	0x0007
        /*0012*/ 	.short	0x0038
        /*0014*/ 	.byte	0x00, 0xf0, 0x11, 0x00


	//----- nvinfo : EIATTR_KPARAM_INFO
	.align		4
.L_13:
        /*0018*/ 	.byte	0x04, 0x17
        /*001a*/ 	.short	(.L_15 - .L_14)
.L_14:
        /*001c*/ 	.word	0x00000000
        /*0020*/ 	.short	0x0006
        /*0022*/ 	.short	0x0030
        /*0024*/ 	.byte	0x00, 0xf4, 0x21, 0x00


	//----- nvinfo : EIATTR_KPARAM_INFO
	.align		4
.L_15:
        /*0028*/ 	.byte	0x04, 0x17
        /*002a*/ 	.short	(.L_17 - .L_16)
.L_16:
        /*002c*/ 	.word	0x00000000
        /*0030*/ 	.short	0x0005
        /*0032*/ 	.short	0x0028
        /*0034*/ 	.byte	0x00, 0xf4, 0x21, 0x00


	//----- nvinfo : EIATTR_KPARAM_INFO
	.align		4
.L_17:
        /*0038*/ 	.byte	0x04, 0x17
        /*003a*/ 	.short	(.L_19 - .L_18)
.L_18:
        /*003c*/ 	.word	0x00000000
        /*0040*/ 	.short	0x0004
        /*0042*/ 	.short	0x0020
        /*0044*/ 	.byte	0x00, 0xf4, 0x21, 0x00


	//----- nvinfo : EIATTR_KPARAM_INFO
	.align		4
.L_19:
        /*0048*/ 	.byte	0x04, 0x17
        /*004a*/ 	.short	(.L_21 - .L_20)
.L_20:
        /*004c*/ 	.word	0x00000000
        /*0050*/ 	.short	0x0003
        /*0052*/ 	.short	0x0018
        /*0054*/ 	.byte	0x00, 0xf4, 0x21, 0x00


	//----- nvinfo : EIATTR_KPARAM_INFO
	.align		4
.L_21:
        /*0058*/ 	.byte	0x04, 0x17
        /*005a*/ 	.short	(.L_23 - .L_22)
.L_22:
        /*005c*/ 	.word	0x00000000
        /*0060*/ 	.short	0x0002
        /*0062*/ 	.short	0x0010
        /*0064*/ 	.byte	0x00, 0xf4, 0x21, 0x00


	//----- nvinfo : EIATTR_KPARAM_INFO
	.align		4
.L_23:
        /*0068*/ 	.byte	0x04, 0x17
        /*006a*/ 	.short	(.L_25 - .L_24)
.L_24:
        /*006c*/ 	.word	0x00000000
        /*0070*/ 	.short	0x0001
        /*0072*/ 	.short	0x0008
        /*0074*/ 	.byte	0x00, 0xf4, 0x21, 0x00


	//----- nvinfo : EIATTR_KPARAM_INFO
	.align		4
.L_25:
        /*0078*/ 	.byte	0x04, 0x17
        /*007a*/ 	.short	(.L_27 - .L_26)
.L_26:
        /*007c*/ 	.word	0x00000000
        /*0080*/ 	.short	0x0000
        /*0082*/ 	.short	0x0000
        /*0084*/ 	.byte	0x00, 0xf4, 0x21, 0x00


	//----- nvinfo : EIATTR_SPARSE_MMA_MASK
	.align		4
.L_27:
        /*0088*/ 	.byte	0x03, 0x50
        /*008a*/ 	.short	0x0000


	//----- nvinfo : EIATTR_MAXREG_COUNT
	.align		4
        /*008c*/ 	.byte	0x03, 0x1b
        /*008e*/ 	.short	0x00ff


	//----- nvinfo : EIATTR_EXIT_INSTR_OFFSETS
	.align		4
        /*0090*/ 	.byte	0x04, 0x1c
        /*0092*/ 	.short	(.L_29 - .L_28)


	//   ....[0]....
.L_28:
        /*0094*/ 	.word	0x00000410


	//----- nvinfo : EIATTR_REQNTID
	.align		4
.L_29:
        /*0098*/ 	.byte	0x04, 0x10
        /*009a*/ 	.short	(.L_31 - .L_30)
.L_30:
        /*009c*/ 	.word	0x00000100
        /*00a0*/ 	.word	0x00000001
        /*00a4*/ 	.word	0x00000001


	//----- nvinfo : EIATTR_CBANK_PARAM_SIZE
	.align		4
.L_31:
        /*00a8*/ 	.byte	0x03, 0x19
        /*00aa*/ 	.short	0x003c


	//----- nvinfo : EIATTR_PARAM_CBANK
	.align		4
        /*00ac*/ 	.byte	0x04, 0x0a
        /*00ae*/ 	.short	(.L_33 - .L_32)
	.align		4
.L_32:
        /*00b0*/ 	.word	index@(.nv.constant0.triton_poi_fused__native_batch_norm_legit_no_training_add_relu_10)
        /*00b4*/ 	.short	0x0210
        /*00b6*/ 	.short	0x003c


	//----- nvinfo : EIATTR_SW_WAR
	.align		4
.L_33:
        /*00b8*/ 	.byte	0x04, 0x36
        /*00ba*/ 	.short	(.L_35 - .L_34)
.L_34:
        /*00bc*/ 	.word	0x00000008
.L_35:


//--------------------- .nv.callgraph             --------------------------
	.section	.nv.callgraph,"",@"SHT_CUDA_CALLGRAPH"
	.align	4
	.sectionentsize	8
	.align		4
        /*0000*/ 	.word	0x00000000
	.align		4
        /*0004*/ 	.word	0xffffffff
	.align		4
        /*0008*/ 	.word	0x00000000
	.align		4
        /*000c*/ 	.word	0xfffffffe
	.align		4
        /*0010*/ 	.word	0x00000000
	.align		4
        /*0014*/ 	.word	0xfffffffd
	.align		4
        /*0018*/ 	.word	0x00000000
	.align		4
        /*001c*/ 	.word	0xfffffffc


//--------------------- .nv.constant4             --------------------------
	.section	.nv.constant4,"a",@progbits
	.align	8
	.align		8
.nv.constant4:
        /*0000*/ 	.dword	_$_str
	.align		8
        /*0008*/ 	.dword	_$_str_$_2


//--------------------- .text.triton_poi_fused__native_batch_norm_legit_no_training_add_relu_10 --------------------------
	.section	.text.triton_poi_fused__native_batch_norm_legit_no_training_add_relu_10,"ax",@progbits
	.align	128
        .global         triton_poi_fused__native_batch_norm_legit_no_training_add_relu_10
        .type           triton_poi_fused__native_batch_norm_legit_no_training_add_relu_10,@function
        .size           triton_poi_fused__native_batch_norm_legit_no_training_add_relu_10,(.L_x_1 - triton_poi_fused__native_batch_norm_legit_no_training_add_relu_10)
        .other          triton_poi_fused__native_batch_norm_legit_no_training_add_relu_10,@"STO_CUDA_ENTRY STV_DEFAULT"
triton_poi_fused__native_batch_norm_legit_no_training_add_relu_10:
.text.triton_poi_fused__native_batch_norm_legit_no_training_add_relu_10:
[----:B------:R-:W-:Y:S01]  /*0000*/  LDC R1, c[0x0][0x28] ;  /* 0x00000a00ff017b82 */ /* 0x000fe20000000800 */
[----:B------:R-:W1:Y:S07]  /*0010*/  S2R R0, SR_TID.X ;  /* 0x0000000000007919 */ /* 0x000e6e0000002100 */
[----:B------:R-:W2:Y:S01]  /*0020*/  LDC.64 R2, c[0x0][0x228] ;  /* 0x00008a00ff027b82 */ /* 0x000ea20000000a00 */
[----:B------:R-:W-:Y:S01]  /*0030*/  ULDC.64 UR4, c[0x0][0x208] ;  /* 0x0000820000047ab9 */ /* 0x000fe20000000a00 */
[----:B------:R-:W3:Y:S06]  /*0040*/  S2R R5, SR_CTAID.X ;  /* 0x0000000000057919 */ /* 0x000eec0000002500 */
[----:B------:R-:W4:Y:S08]  /*0050*/  LDC.64 R10, c[0x0][0x218] ;  /* 0x00008600ff0a7b82 */ /* 0x000f300000000a00 */
[----:B------:R-:W5:Y:S08]  /*0060*/  LDC.64 R12, c[0x0][0x220] ;  /* 0x00008800ff0c7b82 */ /* 0x000f700000000a00 */
[----:B------:R-:W5:Y:S01]  /*0070*/  LDC.64 R8, c[0x0][0x238] ;  /* 0x00008e00ff087b82 */ /* 0x000f620000000a00 */
[----:B-1----:R-:W-:-:S07]  /*0080*/  SHF.L.U32 R0, R0, 0x1, RZ ;  /* 0x0000000100007819 */ /* 0x002fce00000006ff */
[----:B------:R-:W1:Y:S01]  /*0090*/  LDC.64 R14, c[0x0][0x230] ;  /* 0x00008c00ff0e7b82 */ /* 0x000e620000000a00 */
[----:B------:R-:W-:-:S04]  /*00a0*/  LOP3.LUT R0, R0, 0x1fe, RZ, 0xc0, !PT ;  /* 0x000001fe00007812 */ /* 0x000fc800078ec0ff */
[----:B---3--:R-:W-:-:S05]  /*00b0*/  LEA R0, R5, R0, 0x9 ;  /* 0x0000000005007211 */ /* 0x008fca00078e48ff */
[----:B------:R-:W-:-:S05]  /*00c0*/  IMAD.HI R4, R0, 0x66666667, RZ ;  /* 0x6666666700047827 */ /* 0x000fca00078e02ff */
[----:B------:R-:W-:-:S04]  /*00d0*/  SHF.R.U32.HI R5, RZ, 0x1f, R4 ;  /* 0x0000001fff057819 */ /* 0x000fc80000011604 */
[----:B------:R-:W-:-:S05]  /*00e0*/  LEA.HI.SX32 R5, R4, R5, 0x1a ;  /* 0x0000000504057211 */ /* 0x000fca00078fd2ff */
[----:B------:R-:W-:Y:S02]  /*00f0*/  IMAD R6, R5, -0xa0, R0 ;  /* 0xffffff6005067824 */ /* 0x000fe400078e0200 */
[----:B------:R-:W3:Y:S02]  /*0100*/  LDC.64 R4, c[0x0][0x210] ;  /* 0x00008400ff047b82 */ /* 0x000ee40000000a00 */
[----:B--2---:R-:W-:-:S06]  /*0110*/  IMAD.WIDE R2, R6, 0x4, R2 ;  /* 0x0000000406027825 */ /* 0x004fcc00078e0202 */
[----:B------:R-:W2:Y:S01]  /*0120*/  LDG.E.EL.64 R2, desc[UR4][R2.64] ;  /* 0x0000000402027981 */ /* 0x000ea2000c2e1b00 */
[----:B----4-:R-:W-:-:S04]  /*0130*/  IMAD.WIDE R10, R0, 0x4, R10 ;  /* 0x00000004000a7825 */ /* 0x010fc800078e020a */
[C---:B-----5:R-:W-:Y:S02]  /*0140*/  IMAD.WIDE R12, R6.reuse, 0x4, R12 ;  /* 0x00000004060c7825 */ /* 0x060fe400078e020c */
[----:B------:R-:W4:Y:S02]  /*0150*/  LDG.E.64 R10, desc[UR4][R10.64] ;  /* 0x000000040a0a7981 */ /* 0x000f24000c1e1b00 */
[C---:B0-----:R-:W-:Y:S02]  /*0160*/  IMAD.WIDE R8, R6.reuse, 0x4, R8 ;  /* 0x0000000406087825 */ /* 0x041fe400078e0208 */
[----:B------:R-:W5:Y:S02]  /*0170*/  LDG.E.EL.64 R12, desc[UR4][R12.64] ;  /* 0x000000040c0c7981 */ /* 0x000f64000c2e1b00 */
[----:B-1----:R-:W-:Y:S02]  /*0180*/  IMAD.WIDE R14, R6, 0x4, R14 ;  /* 0x00000004060e7825 */ /* 0x002fe400078e020e */
[----:B------:R-:W4:Y:S02]  /*0190*/  LDG.E.EL.64 R8, desc[UR4][R8.64] ;  /* 0x0000000408087981 */ /* 0x000f24000c2e1b00 */
[----:B---3--:R-:W-:-:S02]  /*01a0*/  IMAD.WIDE R4, R0, 0x4, R4 ;  /* 0x0000000400047825 */ /* 0x008fc400078e0204 */
[----:B------:R0:W3:Y:S04]  /*01b0*/  LDG.E.EL.64 R6, desc[UR4][R14.64] ;  /* 0x000000040e067981 */ /* 0x0000e8000c2e1b00 */
[----:B------:R-:W4:Y:S01]  /*01c0*/  LDG.E.64 R4, desc[UR4][R4.64] ;  /* 0x0000000404047981 */ /* 0x000f22000c1e1b00 */
[----:B------:R-:W-:Y:S01]  /*01d0*/  HFMA2.MMA R18, -RZ, RZ, 1.625, 0 ;  /* 0x3e800000ff127435 */ /* 0x000fe200000001ff */
[----:B--2---:R-:W-:Y:S01]  /*01e0*/  FADD R2, R2, 9.9999997473787516356e-06 ;  /* 0x3727c5ac02027421 */ /* 0x004fe20000000000 */
[----:B------:R-:W-:-:S03]  /*01f0*/  FADD R3, R3, 9.9999997473787516356e-06 ;  /* 0x3727c5ac03037421 */ /* 0x000fc60000000000 */
[----:B------:R-:W1:Y:S08]  /*0200*/  MUFU.SQRT R16, R2 ;  /* 0x0000000200107308 */ /* 0x000e700000002000 */
[----:B------:R2:W0:Y:S01]  /*0210*/  MUFU.SQRT R17, R3 ;  /* 0x0000000300117308 */ /* 0x0004220000002000 */
[C---:B-1----:R-:W-:Y:S02]  /*0220*/  FSETP.GT.AND P0, PT, R16.reuse, 8.50705917302346158658e+37, PT ;  /* 0x7e8000001000780b */ /* 0x042fe40003f04000 */
[----:B------:R-:W-:Y:S01]  /*0230*/  FSETP.GEU.AND P2, PT, R16, 1.175494350822287508e-38, PT ;  /* 0x008000001000780b */ /* 0x000fe20003f4e000 */
[----:B--2---:R-:W1:Y:S01]  /*0240*/  LDC.64 R2, c[0x0][0x240] ;  /* 0x00009000ff027b82 */ /* 0x004e620000000a00 */
[----:B0-----:R-:W-:-:S02]  /*0250*/  FSETP.GT.AND P1, PT, R17, 8.50705917302346158658e+37, PT ;  /* 0x7e8000001100780b */ /* 0x001fc40003f24000 */
[----:B------:R-:W-:-:S07]  /*0260*/  FSETP.GEU.AND P3, PT, R17, 1.175494350822287508e-38, PT ;  /* 0x008000001100780b */ /* 0x000fce0003f6e000 */
[----:B------:R-:W-:-:S04]  /*0270*/  @P0 FMUL R16, R16, 0.25 ;  /* 0x3e80000010100820 */ /* 0x000fc80000400000 */
[----:B------:R-:W-:Y:S01]  /*0280*/  @!P2 FMUL R16, R16, 16777216 ;  /* 0x4b8000001010a820 */ /* 0x000fe20000400000 */
[----:B------:R-:W-:-:S04]  /*0290*/  @P1 FMUL R17, R17, 0.25 ;  /* 0x3e80000011111820 */ /* 0x000fc80000400000 */
[----:B------:R-:W-:Y:S01]  /*02a0*/  @!P3 FMUL R17, R17, 16777216 ;  /* 0x4b8000001111b820 */ /* 0x000fe20000400000 */
[----:B------:R-:W0:Y:S01]  /*02b0*/  MUFU.RCP R16, R16 ;  /* 0x0000001000107308 */ /* 0x000e220000001000 */
[----:B------:R-:W-:-:S07]  /*02c0*/  FSEL R15, R18, 1, P0 ;  /* 0x3f800000120f7808 */ /* 0x000fce0000000000 */
[----:B------:R-:W2:Y:S01]  /*02d0*/  MUFU.RCP R17, R17 ;  /* 0x0000001100117308 */ /* 0x000ea20000001000 */
[----:B------:R-:W-:Y:S01]  /*02e0*/  FSEL R18, R18, 1, P1 ;  /* 0x3f80000012127808 */ /* 0x000fe20000800000 */
[----:B----4-:R-:W-:Y:S01]  /*02f0*/  FADD R14, R5, R11 ;  /* 0x0000000b050e7221 */ /* 0x010fe20000000000 */
[----:B------:R-:W-:Y:S01]  /*0300*/  FADD R5, R4, R10 ;  /* 0x0000000a04057221 */ /* 0x000fe20000000000 */
[----:B------:R-:W-:Y:S02]  /*0310*/  @!P2 FMUL R15, R15, 16777216 ;  /* 0x4b8000000f0fa820 */ /* 0x000fe40000400000 */
[----:B------:R-:W-:Y:S01]  /*0320*/  @!P3 FMUL R18, R18, 16777216 ;  /* 0x4b8000001212b820 */ /* 0x000fe20000400000 */
[----:B-----5:R-:W-:Y:S01]  /*0330*/  FADD R13, -R13, R14 ;  /* 0x0000000e0d0d7221 */ /* 0x020fe20000000100 */
[----:B------:R-:W-:Y:S01]  /*0340*/  FADD R5, -R12, R5 ;  /* 0x000000050c057221 */ /* 0x000fe20000000100 */
[----:B0-----:R-:W-:Y:S01]  /*0350*/  FMUL R16, R16, R15 ;  /* 0x0000000f10107220 */ /* 0x001fe20000400000 */
[----:B--2---:R-:W-:-:S03]  /*0360*/  FMUL R18, R17, R18 ;  /* 0x0000001211127220 */ /* 0x004fc60000400000 */
[----:B------:R-:W-:Y:S01]  /*0370*/  FMUL R5, R5, R16 ;  /* 0x0000001005057220 */ /* 0x000fe20000400000 */
[----:B------:R-:W-:-:S03]  /*0380*/  FMUL R18, R13, R18 ;  /* 0x000000120d127220 */ /* 0x000fc60000400000 */
[----:B---3--:R-:W-:Y:S01]  /*0390*/  FFMA R5, R6, R5, R8 ;  /* 0x0000000506057223 */ /* 0x008fe20000000008 */
[----:B------:R-:W-:-:S04]  /*03a0*/  FFMA R7, R7, R18, R9 ;  /* 0x0000001207077223 */ /* 0x000fc80000000009 */
[----:B------:R-:W-:Y:S02]  /*03b0*/  FSETP.GEU.AND P0, PT, R5, RZ, PT ;  /* 0x000000ff0500720b */ /* 0x000fe40003f0e000 */
[----:B------:R-:W-:Y:S01]  /*03c0*/  FSETP.GEU.AND P1, PT, R7, RZ, PT ;  /* 0x000000ff0700720b */ /* 0x000fe20003f2e000 */
[----:B-1----:R-:W-:Y:S01]  /*03d0*/  IMAD.WIDE R2, R0, 0x4, R2 ;  /* 0x0000000400027825 */ /* 0x002fe200078e0202 */
[----:B------:R-:W-:Y:S02]  /*03e0*/  FSEL R6, R5, RZ, P0 ;  /* 0x000000ff05067208 */ /* 0x000fe40000000000 */
[----:B------:R-:W-:-:S05]  /*03f0*/  FSEL R7, R7, RZ, P1 ;  /* 0x000000ff07077208 */ /* 0x000fca0000800000 */
[----:B------:R-:W-:Y:S01]  /*0400*/  STG.E.64 desc[UR4][R2.64], R6 ;  /* 0x0000000602007986 */ /* 0x000fe2000c101b04 */
[----:B------:R-:W-:Y:S05]  /*0410*/  EXIT ;  /* 0x000000000000794d */ /* 0x000fea0003800000 */
.L_x_0:
[----:B------:R-:W-:-:S00]  /*0420*/  BRA `(.L_x_0) ;  /* 0xfffffffc00fc7947 */ /* 0x000fc0000383ffff */
[----:B------:R-:W-:-:S00]  /*0430*/  NOP ;  /* 0x0000000000007918 */ /* 0x000fc00000000000 */
        /* <DEDUP_REMOVED lines=12> */
.L_x_1:


//--------------------- .nv.global.init           --------------------------
	.section	.nv.global.init,"aw",@progbits
.nv.global.init:
	.type		_$_str,@object
	.size		_$_str,(_$_str_$_2 - _$_str)
_$_str:
        /*0000*/ 	.byte	0x5f, 0x5f, 0x43, 0x55, 0x44, 0x41, 0x5f, 0x46, 0x54, 0x5a, 0x00
	.type		_$_str_$_2,@object
	.size		_$_str_$_2,(.L_1 - _$_str_$_2)
_$_str_$_2:
        /*000b*/ 	.byte	0x5f, 0x5f, 0x43, 0x55, 0x44, 0x41, 0x5f, 0x50, 0x52, 0x45, 0x43, 0x5f, 0x53, 0x51, 0x52, 0x54
        /*001b*/ 	.byte	0x00
.L_1:


//--------------------- .nv.constant0.triton_poi_fused__native_batch_norm_legit_no_training_add_relu_10 --------------------------
	.section	.nv.constant0.triton_poi_fused__native_batch_norm_legit_no_training_add_relu_10,"a",@progbits
	.sectionflags	@""
	.align	4
.nv.constant0.triton_poi_fused__native_batch_norm_legit_no_training_add_relu_10:
	.zero		588
